//
// Generated by NVIDIA NVVM Compiler
//
// Compiler Build ID: CL-36424714
// Cuda compilation tools, release 13.0, V13.0.88
// Based on NVVM 20.0.0
//

.version 9.0
.target sm_100
.address_size 64

	// .globl	_Z22cuda_rgba_to_grayscalePK6uchar4Phii

.visible .entry _Z22cuda_rgba_to_grayscalePK6uchar4Phii(
	.param .u64 .ptr .align 1 _Z22cuda_rgba_to_grayscalePK6uchar4Phii_param_0,
	.param .u64 .ptr .align 1 _Z22cuda_rgba_to_grayscalePK6uchar4Phii_param_1,
	.param .u32 _Z22cuda_rgba_to_grayscalePK6uchar4Phii_param_2,
	.param .u32 _Z22cuda_rgba_to_grayscalePK6uchar4Phii_param_3
)
{
	.reg .b16 	%rs<7>;
	.reg .b32 	%r<16>;
	.reg .b32 	%f<7>;
	.reg .b64 	%rd<9>;

	ld.param.u64 	%rd1, [_Z22cuda_rgba_to_grayscalePK6uchar4Phii_param_0];
	ld.param.u64 	%rd2, [_Z22cuda_rgba_to_grayscalePK6uchar4Phii_param_1];
	ld.param.u32 	%r1, [_Z22cuda_rgba_to_grayscalePK6uchar4Phii_param_3];
	cvta.to.global.u64 	%rd3, %rd2;
	cvta.to.global.u64 	%rd4, %rd1;
	mov.u32 	%r2, %tid.x;
	mov.u32 	%r3, %ntid.x;
	mov.u32 	%r4, %ctaid.x;
	mad.lo.s32 	%r5, %r3, %r4, %r2;
	mov.u32 	%r6, %tid.y;
	mov.u32 	%r7, %ntid.y;
	mov.u32 	%r8, %ctaid.y;
	mad.lo.s32 	%r9, %r7, %r8, %r6;
	mad.lo.s32 	%r10, %r1, %r9, %r5;
	cvt.u64.u32 	%rd5, %r10;
	mul.wide.u32 	%rd6, %r10, 4;
	add.s64 	%rd7, %rd4, %rd6;
	.pragma "used_bytes_mask 7";
	ld.global.u32 	%r11, [%rd7];
	bfe.u32 	%r12, %r11, 0, 8;
	cvt.u16.u32 	%rs1, %r12;
	and.b16  	%rs2, %rs1, 255;
	bfe.u32 	%r13, %r11, 8, 8;
	cvt.u16.u32 	%rs3, %r13;
	and.b16  	%rs4, %rs3, 255;
	bfe.u32 	%r14, %r11, 16, 8;
	cvt.u16.u32 	%rs5, %r14;
	and.b16  	%rs6, %rs5, 255;
	cvt.rn.f32.u16 	%f1, %rs2;
	cvt.rn.f32.u16 	%f2, %rs4;
	mul.f32 	%f3, %f2, 0f3F1645A2;
	fma.rn.f32 	%f4, %f1, 0f3E991687, %f3;
	cvt.rn.f32.u16 	%f5, %rs6;
	fma.rn.f32 	%f6, %f5, 0f3DE978D5, %f4;
	cvt.rzi.u32.f32 	%r15, %f6;
	add.s64 	%rd8, %rd3, %rd5;
	st.global.u8 	[%rd8], %r15;
	ret;

}


// ===== COMPILED SASS (sm_100) =====

	.target	sm_100

	.elftype	@"ET_EXEC"


//--------------------- .note.nv.tkinfo           --------------------------
	.section	.note.nv.tkinfo,"",@"SHT_NOTE"
	.sectionflags	@"SHF_NOTE_NV_TKINFO"
	.tkinfo
        /*0018*/ 	.word	0x00000002
        /*0030*/ 	.string	""
        /*0030*/ 	.string	"ptxas"
        /*0030*/ 	.string	"Cuda compilation tools, release 13.0, V13.0.88"
        /*0030*/ 	.string	"Build cuda_13.0.r13.0/compiler.36424714_0"
        /*0030*/ 	.string	"-arch sm_100 -m 64 "



//--------------------- .note.nv.cuinfo           --------------------------
	.section	.note.nv.cuinfo,"",@"SHT_NOTE"
	.sectionflags	@"SHF_NOTE_NV_CUINFO"
        /*0018*/ 	.short	0x0002
        /*001a*/ 	.short	0x0064
        /*001c*/ 	.short	0x0082
	.zero		2


//--------------------- .nv.info                  --------------------------
	.section	.nv.info,"",@"SHT_CUDA_INFO"
	.align	4


	//----- nvinfo : EIATTR_REGCOUNT
	.align		4
        /*0000*/ 	.byte	0x04, 0x2f
        /*0002*/ 	.short	(.L_1 - .L_0)
	.align		4
.L_0:
        /*0004*/ 	.word	index@(_Z22cuda_rgba_to_grayscalePK6uchar4Phii)
        /*0008*/ 	.word	0x0000000c


	//----- nvinfo : EIATTR_FRAME_SIZE
	.align		4
.L_1:
        /*000c*/ 	.byte	0x04, 0x11
        /*000e*/ 	.short	(.L_3 - .L_2)
	.align		4
.L_2:
        /*0010*/ 	.word	index@(_Z22cuda_rgba_to_grayscalePK6uchar4Phii)
        /*0014*/ 	.word	0x00000000


	//----- nvinfo : EIATTR_MIN_STACK_SIZE
	.align		4
.L_3:
        /*0018*/ 	.byte	0x04, 0x12
        /*001a*/ 	.short	(.L_5 - .L_4)
	.align		4
.L_4:
        /*001c*/ 	.word	index@(_Z22cuda_rgba_to_grayscalePK6uchar4Phii)
        /*0020*/ 	.word	0x00000000
.L_5:


//--------------------- .nv.compat                --------------------------
	.section	.nv.compat,"",@"SHT_CUDA_COMPAT_INFO"
	.align	4
        /*0000*/ 	.byte	0x02, 0x09, 0x00, 0x00, 0x02, 0x02, 0x01, 0x00, 0x02, 0x05, 0x05, 0x00, 0x03, 0x07, 0x01, 0x01
        /*0010*/ 	.byte	0x02, 0x03, 0x00, 0x00, 0x02, 0x06, 0x01, 0x00, 0x04, 0x0b, 0x08, 0x00, 0x09, 0x00, 0x00, 0x00
        /*0020*/ 	.byte	0x00, 0x00, 0x00, 0x00


//--------------------- .nv.info._Z22cuda_rgba_to_grayscalePK6uchar4Phii --------------------------
	.section	.nv.info._Z22cuda_rgba_to_grayscalePK6uchar4Phii,"",@"SHT_CUDA_INFO"
	.sectionflags	@""
	.align	4


	//----- nvinfo : EIATTR_CUDA_API_VERSION
	.align		4
        /*0000*/ 	.byte	0x04, 0x37
        /*0002*/ 	.short	(.L_7 - .L_6)
.L_6:
        /*0004*/ 	.word	0x00000082


	//----- nvinfo : EIATTR_KPARAM_INFO
	.align		4
.L_7:
        /*0008*/ 	.byte	0x04, 0x17
        /*000a*/ 	.short	(.L_9 - .L_8)
.L_8:
        /*000c*/ 	.word	0x00000000
        /*0010*/ 	.short	0x0003
        /*0012*/ 	.short	0x0014
        /*0014*/ 	.byte	0x00, 0xf0, 0x11, 0x00


	//----- nvinfo : EIATTR_KPARAM_INFO
	.align		4
.L_9:
        /*0018*/ 	.byte	0x04, 0x17
        /*001a*/ 	.short	(.L_11 - .L_10)
.L_10:
        /*001c*/ 	.word	0x00000000
        /*0020*/ 	.short	0x0002
        /*0022*/ 	.short	0x0010
        /*0024*/ 	.byte	0x00, 0xf0, 0x11, 0x00


	//----- nvinfo : EIATTR_KPARAM_INFO
	.align		4
.L_11:
        /*0028*/ 	.byte	0x04, 0x17
        /*002a*/ 	.short	(.L_13 - .L_12)
.L_12:
        /*002c*/ 	.word	0x00000000
        /*0030*/ 	.short	0x0001
        /*0032*/ 	.short	0x0008
        /*0034*/ 	.byte	0x00, 0xf5, 0x21, 0x00


	//----- nvinfo : EIATTR_KPARAM_INFO
	.align		4
.L_13:
        /*0038*/ 	.byte	0x04, 0x17
        /*003a*/ 	.short	(.L_15 - .L_14)
.L_14:
        /*003c*/ 	.word	0x00000000
        /*0040*/ 	.short	0x0000
        /*0042*/ 	.short	0x0000
        /*0044*/ 	.byte	0x00, 0xf5, 0x21, 0x00


	//----- nvinfo : EIATTR_SPARSE_MMA_MASK
	.align		4
.L_15:
        /*0048*/ 	.byte	0x03, 0x50
        /*004a*/ 	.short	0x0000


	//----- nvinfo : EIATTR_MAXREG_COUNT
	.align		4
        /*004c*/ 	.byte	0x03, 0x1b
        /*004e*/ 	.short	0x00ff


	//----- nvinfo : EIATTR_MERCURY_ISA_VERSION
	.align		4
        /*0050*/ 	.byte	0x03, 0x5f
        /*0052*/ 	.short	0x0101


	//----- nvinfo : EIATTR_UNUSED_LOAD_BYTE_OFFSET
	.align		4
        /*0054*/ 	.byte	0x04, 0x44
        /*0056*/ 	.short	(.L_17 - .L_16)


	//   ....[0]....
.L_16:
        /*0058*/ 	.word	0x000000f0
        /*005c*/ 	.word	0x00000007


	//----- nvinfo : EIATTR_VRC_CTA_INIT_COUNT
	.align		4
.L_17:
        /*0060*/ 	.byte	0x02, 0x4a
	.zero		1
	.zero		1


	//----- nvinfo : EIATTR_EXIT_INSTR_OFFSETS
	.align		4
        /*0064*/ 	.byte	0x04, 0x1c
        /*0066*/ 	.short	(.L_19 - .L_18)


	//   ....[0]....
.L_18:
        /*0068*/ 	.word	0x000001d0


	//----- nvinfo : EIATTR_CBANK_PARAM_SIZE
	.align		4
.L_19:
        /*006c*/ 	.byte	0x03, 0x19
        /*006e*/ 	.short	0x0018


	//----- nvinfo : EIATTR_PARAM_CBANK
	.align		4
        /*0070*/ 	.byte	0x04, 0x0a
        /*0072*/ 	.short	(.L_21 - .L_20)
	.align		4
.L_20:
        /*0074*/ 	.word	index@(.nv.constant0._Z22cuda_rgba_to_grayscalePK6uchar4Phii)
        /*0078*/ 	.short	0x0380
        /*007a*/ 	.short	0x0018


	//----- nvinfo : EIATTR_SW_WAR
	.align		4
.L_21:
        /*007c*/ 	.byte	0x04, 0x36
        /*007e*/ 	.short	(.L_23 - .L_22)
.L_22:
        /*0080*/ 	.word	0x00000008
.L_23:


//--------------------- .nv.callgraph             --------------------------
	.section	.nv.callgraph,"",@"SHT_CUDA_CALLGRAPH"
	.align	4
	.sectionentsize	8
	.align		4
        /*0000*/ 	.word	0x00000000
	.align		4
        /*0004*/ 	.word	0xffffffff
	.align		4
        /*0008*/ 	.word	0x00000000
	.align		4
        /*000c*/ 	.word	0xfffffffe
	.align		4
        /*0010*/ 	.word	0x00000000
	.align		4
        /*0014*/ 	.word	0xfffffffd
	.align		4
        /*0018*/ 	.word	0x00000000
	.align		4
        /*001c*/ 	.word	0xfffffffc


//--------------------- .text._Z22cuda_rgba_to_grayscalePK6uchar4Phii --------------------------
	.section	.text._Z22cuda_rgba_to_grayscalePK6uchar4Phii,"ax",@progbits
	.align	128
        .global         _Z22cuda_rgba_to_grayscalePK6uchar4Phii
        .type           _Z22cuda_rgba_to_grayscalePK6uchar4Phii,@function
        .size           _Z22cuda_rgba_to_grayscalePK6uchar4Phii,(.L_x_1 - _Z22cuda_rgba_to_grayscalePK6uchar4Phii)
        .other          _Z22cuda_rgba_to_grayscalePK6uchar4Phii,@"STO_CUDA_ENTRY STV_DEFAULT"
_Z22cuda_rgba_to_grayscalePK6uchar4Phii:
.text._Z22cuda_rgba_to_grayscalePK6uchar4Phii:
[----:B------:R-:W-:Y:S01]  /*0000*/  LDC R1, c[0x0][0x37c] ;  /* 0x0000df00ff017b82 */ /* 0x000fe20000000800 */
[----:B------:R-:W0:Y:S01]  /*0010*/  S2R R0, SR_TID.X ;  /* 0x0000000000007919 */ /* 0x000e220000002100 */
[----:B------:R-:W0:Y:S06]  /*0020*/  LDCU UR6, c[0x0][0x360] ;  /* 0x00006c00ff0677ac */ /* 0x000e2c0008000800 */
[----:B------:R-:W1:Y:S01]  /*0030*/  LDC.64 R2, c[0x0][0x380] ;  /* 0x0000e000ff027b82 */ /* 0x000e620000000a00 */
[----:B------:R-:W0:Y:S01]  /*0040*/  S2R R5, SR_CTAID.X ;  /* 0x0000000000057919 */ /* 0x000e220000002500 */
[----:B------:R-:W2:Y:S01]  /*0050*/  LDCU UR7, c[0x0][0x364] ;  /* 0x00006c80ff0777ac */ /* 0x000ea20008000800 */
[----:B------:R-:W2:Y:S01]  /*0060*/  S2R R4, SR_TID.Y ;  /* 0x0000000000047919 */ /* 0x000ea20000002200 */
[----:B------:R-:W3:Y:S01]  /*0070*/  LDCU UR8, c[0x0][0x394] ;  /* 0x00007280ff0877ac */ /* 0x000ee20008000800 */
[----:B------:R-:W2:Y:S01]  /*0080*/  S2R R7, SR_CTAID.Y ;  /* 0x0000000000077919 */ /* 0x000ea20000002600 */
[----:B------:R-:W4:Y:S01]  /*0090*/  LDCU.64 UR4, c[0x0][0x358] ;  /* 0x00006b00ff0477ac */ /* 0x000f220008000a00 */
[----:B0-----:R-:W-:-:S02]  /*00a0*/  IMAD R0, R5, UR6, R0 ;  /* 0x0000000605007c24 */ /* 0x001fc4000f8e0200 */
[----:B--2---:R-:W-:Y:S01]  /*00b0*/  IMAD R5, R7, UR7, R4 ;  /* 0x0000000707057c24 */ /* 0x004fe2000f8e0204 */
[----:B------:R-:W0:Y:S03]  /*00c0*/  LDCU.64 UR6, c[0x0][0x388] ;  /* 0x00007100ff0677ac */ /* 0x000e260008000a00 */
[----:B---3--:R-:W-:-:S04]  /*00d0*/  IMAD R5, R5, UR8, R0 ;  /* 0x0000000805057c24 */ /* 0x008fc8000f8e0200 */
[----:B-1----:R-:W-:-:S06]  /*00e0*/  IMAD.WIDE.U32 R2, R5, 0x4, R2 ;  /* 0x0000000405027825 */ /* 0x002fcc00078e0002 */
[----:B----4-:R-:W2:Y:S02]  /*00f0*/  LDG.E R2, desc[UR4][R2.64] ;  /* 0x0000000402027981 */ /* 0x010ea4000c1e1900 */
[C---:B--2---:R-:W-:Y:S02]  /*0100*/  PRMT R4, R2.reuse, 0x7771, RZ ;  /* 0x0000777102047816 */ /* 0x044fe400000000ff */
[C---:B------:R-:W-:Y:S02]  /*0110*/  PRMT R0, R2.reuse, 0x7770, RZ ;  /* 0x0000777002007816 */ /* 0x040fe400000000ff */
[----:B------:R-:W-:Y:S02]  /*0120*/  I2FP.F32.U32 R6, R4 ;  /* 0x0000000400067245 */ /* 0x000fe40000201000 */
[----:B------:R-:W-:Y:S02]  /*0130*/  PRMT R4, R2, 0x7772, RZ ;  /* 0x0000777202047816 */ /* 0x000fe400000000ff */
[----:B------:R-:W-:Y:S01]  /*0140*/  I2FP.F32.U32 R0, R0 ;  /* 0x0000000000007245 */ /* 0x000fe20000201000 */
[----:B------:R-:W-:Y:S01]  /*0150*/  FMUL R7, R6, 0.58700001239776611328 ;  /* 0x3f1645a206077820 */ /* 0x000fe20000400000 */
[----:B------:R-:W-:-:S02]  /*0160*/  I2FP.F32.U32 R9, R4 ;  /* 0x0000000400097245 */ /* 0x000fc40000201000 */
[----:B0-----:R-:W-:Y:S01]  /*0170*/  IADD3 R2, P0, PT, R5, UR6, RZ ;  /* 0x0000000605027c10 */ /* 0x001fe2000ff1e0ff */
[----:B------:R-:W-:-:S03]  /*0180*/  FFMA R0, R0, 0.29899999499320983887, R7 ;  /* 0x3e99168700007823 */ /* 0x000fc60000000007 */
[----:B------:R-:W-:Y:S01]  /*0190*/  IADD3.X R3, PT, PT, RZ, UR7, RZ, P0, !PT ;  /* 0x00000007ff037c10 */ /* 0x000fe200087fe4ff */
[----:B------:R-:W-:-:S04]  /*01a0*/  FFMA R0, R9, 0.11400000005960464478, R0 ;  /* 0x3de978d509007823 */ /* 0x000fc80000000000 */
[----:B------:R-:W0:Y:S02]  /*01b0*/  F2I.U32.TRUNC.NTZ R7, R0 ;  /* 0x0000000000077305 */ /* 0x000e24000020f000 */
[----:B0-----:R-:W-:Y:S01]  /*01c0*/  STG.E.U8 desc[UR4][R2.64], R7 ;  /* 0x0000000702007986 */ /* 0x001fe2000c101104 */
[----:B------:R-:W-:Y:S05]  /*01d0*/  EXIT ;  /* 0x000000000000794d */ /* 0x000fea0003800000 */
.L_x_0:
[----:B------:R-:W-:-:S00]  /*01e0*/  BRA `(.L_x_0) ;  /* 0xfffffffc00fc7947 */ /* 0x000fc0000383ffff */
[----:B------:R-:W-:-:S00]  /*01f0*/  NOP ;  /* 0x0000000000007918 */ /* 0x000fc00000000000 */
        /* <DEDUP_REMOVED lines=8> */
.L_x_1:


//--------------------- .nv.shared.reserved.0     --------------------------
	.section	.nv.shared.reserved.0,"aw",@nobits
	.weak		__nv_reservedSMEM_offset_0_alias
	.size		__nv_reservedSMEM_offset_0_alias, 0, 64
	.other		__nv_reservedSMEM_offset_0_alias,@"STO_CUDA_RESERVED_SHARED STV_DEFAULT"
__nv_reservedSMEM_offset_0_alias:
	.zero		0
	.zero		64


//--------------------- .nv.constant0._Z22cuda_rgba_to_grayscalePK6uchar4Phii --------------------------
	.section	.nv.constant0._Z22cuda_rgba_to_grayscalePK6uchar4Phii,"a",@progbits
	.sectionflags	@""
	.align	4
.nv.constant0._Z22cuda_rgba_to_grayscalePK6uchar4Phii:
	.zero		920


//--------------------- SYMBOLS --------------------------

	.type		.nv.reservedSmem.offset0,@object
	.size		.nv.reservedSmem.offset0,0x4
